//
// Generated by NVIDIA NVVM Compiler
//
// Compiler Build ID: CL-36424714
// Cuda compilation tools, release 13.0, V13.0.88
// Based on NVVM 20.0.0
//

.version 9.0
.target sm_100
.address_size 64

	// .globl	_Z23const_mem_conv3D_kernelPfS_ii
.const .align 4 .b8 c[36] = {0, 0, 0, 64, 0, 0, 64, 192, 0, 0, 128, 64, 0, 0, 160, 64, 0, 0, 192, 64, 0, 0, 224, 64, 0, 0, 0, 193, 0, 0, 16, 193, 0, 0, 32, 65};

.visible .entry _Z23const_mem_conv3D_kernelPfS_ii(
	.param .u64 .ptr .align 1 _Z23const_mem_conv3D_kernelPfS_ii_param_0,
	.param .u64 .ptr .align 1 _Z23const_mem_conv3D_kernelPfS_ii_param_1,
	.param .u32 _Z23const_mem_conv3D_kernelPfS_ii_param_2,
	.param .u32 _Z23const_mem_conv3D_kernelPfS_ii_param_3
)
{
	.reg .pred 	%p<8>;
	.reg .b32 	%r<33>;
	.reg .b32 	%f<40>;
	.reg .b64 	%rd<37>;

	ld.param.u64 	%rd1, [_Z23const_mem_conv3D_kernelPfS_ii_param_0];
	ld.param.u64 	%rd2, [_Z23const_mem_conv3D_kernelPfS_ii_param_1];
	ld.param.u32 	%r3, [_Z23const_mem_conv3D_kernelPfS_ii_param_2];
	ld.param.u32 	%r5, [_Z23const_mem_conv3D_kernelPfS_ii_param_3];
	mov.u32 	%r6, %ctaid.x;
	mov.u32 	%r7, %ntid.x;
	mov.u32 	%r8, %tid.x;
	mad.lo.s32 	%r1, %r6, %r7, %r8;
	mov.u32 	%r9, %ctaid.y;
	mov.u32 	%r10, %ntid.y;
	mov.u32 	%r11, %tid.y;
	mad.lo.s32 	%r12, %r9, %r10, %r11;
	add.s32 	%r13, %r5, -1;
	max.s32 	%r14, %r3, %r12;
	max.s32 	%r15, %r1, %r14;
	setp.ge.s32 	%p1, %r15, %r13;
	setp.lt.s32 	%p2, %r3, 1;
	or.pred  	%p3, %p2, %p1;
	setp.eq.s32 	%p4, %r12, 0;
	or.pred  	%p5, %p3, %p4;
	setp.lt.s32 	%p6, %r1, 1;
	or.pred  	%p7, %p6, %p5;
	@%p7 bra 	$L__BB0_2;
	cvta.to.global.u64 	%rd3, %rd1;
	cvta.to.global.u64 	%rd4, %rd2;
	ld.const.f32 	%f1, [c];
	add.s32 	%r16, %r3, -1;
	mul.lo.s32 	%r17, %r5, %r5;
	mul.lo.s32 	%r18, %r17, %r16;
	add.s32 	%r19, %r12, -1;
	mul.lo.s32 	%r20, %r5, %r19;
	add.s32 	%r21, %r18, %r20;
	cvt.s64.s32 	%rd5, %r21;
	cvt.u64.u32 	%rd6, %r1;
	add.s64 	%rd7, %rd5, %rd6;
	shl.b64 	%rd8, %rd7, 2;
	add.s64 	%rd9, %rd3, %rd8;
	ld.global.f32 	%f2, [%rd9+-4];
	ld.global.f32 	%f3, [%rd9+4];
	add.f32 	%f4, %f2, %f3;
	ld.const.f32 	%f5, [c+8];
	shl.b32 	%r22, %r17, 1;
	add.s32 	%r23, %r18, %r22;
	add.s32 	%r24, %r23, %r20;
	cvt.s64.s32 	%rd10, %r24;
	add.s64 	%rd11, %rd10, %rd6;
	shl.b64 	%rd12, %rd11, 2;
	add.s64 	%rd13, %rd3, %rd12;
	ld.global.f32 	%f6, [%rd13+-4];
	ld.global.f32 	%f7, [%rd13+4];
	add.f32 	%f8, %f6, %f7;
	mul.f32 	%f9, %f5, %f8;
	fma.rn.f32 	%f10, %f1, %f4, %f9;
	ld.const.f32 	%f11, [c+12];
	add.s32 	%r25, %r21, %r5;
	cvt.s64.s32 	%rd14, %r25;
	add.s64 	%rd15, %rd14, %rd6;
	shl.b64 	%rd16, %rd15, 2;
	add.s64 	%rd17, %rd3, %rd16;
	ld.global.f32 	%f12, [%rd17+-4];
	ld.global.f32 	%f13, [%rd17+4];
	add.f32 	%f14, %f12, %f13;
	fma.rn.f32 	%f15, %f11, %f14, %f10;
	ld.const.f32 	%f16, [c+20];
	add.s32 	%r26, %r24, %r5;
	cvt.s64.s32 	%rd18, %r26;
	add.s64 	%rd19, %rd18, %rd6;
	shl.b64 	%rd20, %rd19, 2;
	add.s64 	%rd21, %rd3, %rd20;
	ld.global.f32 	%f17, [%rd21+-4];
	ld.global.f32 	%f18, [%rd21+4];
	add.f32 	%f19, %f17, %f18;
	fma.rn.f32 	%f20, %f16, %f19, %f15;
	ld.const.f32 	%f21, [c+24];
	add.s32 	%r27, %r25, %r5;
	cvt.s64.s32 	%rd22, %r27;
	add.s64 	%rd23, %rd22, %rd6;
	shl.b64 	%rd24, %rd23, 2;
	add.s64 	%rd25, %rd3, %rd24;
	ld.global.f32 	%f22, [%rd25+-4];
	ld.global.f32 	%f23, [%rd25+4];
	add.f32 	%f24, %f22, %f23;
	fma.rn.f32 	%f25, %f21, %f24, %f20;
	ld.const.f32 	%f26, [c+32];
	add.s32 	%r28, %r26, %r5;
	cvt.s64.s32 	%rd26, %r28;
	add.s64 	%rd27, %rd26, %rd6;
	shl.b64 	%rd28, %rd27, 2;
	add.s64 	%rd29, %rd3, %rd28;
	ld.global.f32 	%f27, [%rd29+-4];
	ld.global.f32 	%f28, [%rd29+4];
	add.f32 	%f29, %f27, %f28;
	fma.rn.f32 	%f30, %f26, %f29, %f25;
	ld.const.f32 	%f31, [c+4];
	sub.s32 	%r29, %r23, %r17;
	add.s32 	%r30, %r20, %r1;
	add.s32 	%r31, %r30, %r29;
	mul.wide.s32 	%rd30, %r31, 4;
	add.s64 	%rd31, %rd3, %rd30;
	ld.global.f32 	%f32, [%rd31];
	fma.rn.f32 	%f33, %f31, %f32, %f30;
	ld.const.f32 	%f34, [c+16];
	add.s32 	%r32, %r31, %r5;
	mul.wide.s32 	%rd32, %r5, 4;
	add.s64 	%rd33, %rd31, %rd32;
	ld.global.f32 	%f35, [%rd33];
	fma.rn.f32 	%f36, %f34, %f35, %f33;
	ld.const.f32 	%f37, [c+28];
	add.s64 	%rd34, %rd33, %rd32;
	ld.global.f32 	%f38, [%rd34];
	fma.rn.f32 	%f39, %f37, %f38, %f36;
	mul.wide.s32 	%rd35, %r32, 4;
	add.s64 	%rd36, %rd4, %rd35;
	st.global.f32 	[%rd36], %f39;
$L__BB0_2:
	ret;

}


// ===== COMPILED SASS (sm_100) =====

	.target	sm_100

	.elftype	@"ET_EXEC"


//--------------------- .note.nv.tkinfo           --------------------------
	.section	.note.nv.tkinfo,"",@"SHT_NOTE"
	.sectionflags	@"SHF_NOTE_NV_TKINFO"
	.tkinfo
        /*0018*/ 	.word	0x00000002
        /*0030*/ 	.string	""
        /*0030*/ 	.string	"ptxas"
        /*0030*/ 	.string	"Cuda compilation tools, release 13.0, V13.0.88"
        /*0030*/ 	.string	"Build cuda_13.0.r13.0/compiler.36424714_0"
        /*0030*/ 	.string	"-arch sm_100 -m 64 "



//--------------------- .note.nv.cuinfo           --------------------------
	.section	.note.nv.cuinfo,"",@"SHT_NOTE"
	.sectionflags	@"SHF_NOTE_NV_CUINFO"
        /*0018*/ 	.short	0x0002
        /*001a*/ 	.short	0x0064
        /*001c*/ 	.short	0x0082
	.zero		2


//--------------------- .nv.info                  --------------------------
	.section	.nv.info,"",@"SHT_CUDA_INFO"
	.align	4


	//----- nvinfo : EIATTR_REGCOUNT
	.align		4
        /*0000*/ 	.byte	0x04, 0x2f
        /*0002*/ 	.short	(.L_2 - .L_1)
	.align		4
.L_1:
        /*0004*/ 	.word	index@(_Z23const_mem_conv3D_kernelPfS_ii)
        /*0008*/ 	.word	0x0000001e


	//----- nvinfo : EIATTR_FRAME_SIZE
	.align		4
.L_2:
        /*000c*/ 	.byte	0x04, 0x11
        /*000e*/ 	.short	(.L_4 - .L_3)
	.align		4
.L_3:
        /*0010*/ 	.word	index@(_Z23const_mem_conv3D_kernelPfS_ii)
        /*0014*/ 	.word	0x00000000


	//----- nvinfo : EIATTR_MIN_STACK_SIZE
	.align		4
.L_4:
        /*0018*/ 	.byte	0x04, 0x12
        /*001a*/ 	.short	(.L_6 - .L_5)
	.align		4
.L_5:
        /*001c*/ 	.word	index@(_Z23const_mem_conv3D_kernelPfS_ii)
        /*0020*/ 	.word	0x00000000
.L_6:


//--------------------- .nv.compat                --------------------------
	.section	.nv.compat,"",@"SHT_CUDA_COMPAT_INFO"
	.align	4
        /*0000*/ 	.byte	0x02, 0x09, 0x00, 0x00, 0x02, 0x02, 0x01, 0x00, 0x02, 0x05, 0x05, 0x00, 0x03, 0x07, 0x01, 0x01
        /*0010*/ 	.byte	0x02, 0x03, 0x00, 0x00, 0x02, 0x06, 0x01, 0x00, 0x04, 0x0b, 0x08, 0x00, 0x09, 0x00, 0x00, 0x00
        /*0020*/ 	.byte	0x00, 0x00, 0x00, 0x00


//--------------------- .nv.info._Z23const_mem_conv3D_kernelPfS_ii --------------------------
	.section	.nv.info._Z23const_mem_conv3D_kernelPfS_ii,"",@"SHT_CUDA_INFO"
	.sectionflags	@""
	.align	4


	//----- nvinfo : EIATTR_CUDA_API_VERSION
	.align		4
        /*0000*/ 	.byte	0x04, 0x37
        /*0002*/ 	.short	(.L_8 - .L_7)
.L_7:
        /*0004*/ 	.word	0x00000082


	//----- nvinfo : EIATTR_KPARAM_INFO
	.align		4
.L_8:
        /*0008*/ 	.byte	0x04, 0x17
        /*000a*/ 	.short	(.L_10 - .L_9)
.L_9:
        /*000c*/ 	.word	0x00000000
        /*0010*/ 	.short	0x0003
        /*0012*/ 	.short	0x0014
        /*0014*/ 	.byte	0x00, 0xf0, 0x11, 0x00


	//----- nvinfo : EIATTR_KPARAM_INFO
	.align		4
.L_10:
        /*0018*/ 	.byte	0x04, 0x17
        /*001a*/ 	.short	(.L_12 - .L_11)
.L_11:
        /*001c*/ 	.word	0x00000000
        /*0020*/ 	.short	0x0002
        /*0022*/ 	.short	0x0010
        /*0024*/ 	.byte	0x00, 0xf0, 0x11, 0x00


	//----- nvinfo : EIATTR_KPARAM_INFO
	.align		4
.L_12:
        /*0028*/ 	.byte	0x04, 0x17
        /*002a*/ 	.short	(.L_14 - .L_13)
.L_13:
        /*002c*/ 	.word	0x00000000
        /*0030*/ 	.short	0x0001
        /*0032*/ 	.short	0x0008
        /*0034*/ 	.byte	0x00, 0xf5, 0x21, 0x00


	//----- nvinfo : EIATTR_KPARAM_INFO
	.align		4
.L_14:
        /*0038*/ 	.byte	0x04, 0x17
        /*003a*/ 	.short	(.L_16 - .L_15)
.L_15:
        /*003c*/ 	.word	0x00000000
        /*0040*/ 	.short	0x0000
        /*0042*/ 	.short	0x0000
        /*0044*/ 	.byte	0x00, 0xf5, 0x21, 0x00


	//----- nvinfo : EIATTR_SPARSE_MMA_MASK
	.align		4
.L_16:
        /*0048*/ 	.byte	0x03, 0x50
        /*004a*/ 	.short	0x0000


	//----- nvinfo : EIATTR_MAXREG_COUNT
	.align		4
        /*004c*/ 	.byte	0x03, 0x1b
        /*004e*/ 	.short	0x00ff


	//----- nvinfo : EIATTR_MERCURY_ISA_VERSION
	.align		4
        /*0050*/ 	.byte	0x03, 0x5f
        /*0052*/ 	.short	0x0101


	//----- nvinfo : EIATTR_VRC_CTA_INIT_COUNT
	.align		4
        /*0054*/ 	.byte	0x02, 0x4a
	.zero		1
	.zero		1


	//----- nvinfo : EIATTR_EXIT_INSTR_OFFSETS
	.align		4
        /*0058*/ 	.byte	0x04, 0x1c
        /*005a*/ 	.short	(.L_18 - .L_17)


	//   ....[0]....
.L_17:
        /*005c*/ 	.word	0x00000100


	//   ....[1]....
        /*0060*/ 	.word	0x00000610


	//----- nvinfo : EIATTR_CBANK_PARAM_SIZE
	.align		4
.L_18:
        /*0064*/ 	.byte	0x03, 0x19
        /*0066*/ 	.short	0x0018


	//----- nvinfo : EIATTR_PARAM_CBANK
	.align		4
        /*0068*/ 	.byte	0x04, 0x0a
        /*006a*/ 	.short	(.L_20 - .L_19)
	.align		4
.L_19:
        /*006c*/ 	.word	index@(.nv.constant0._Z23const_mem_conv3D_kernelPfS_ii)
        /*0070*/ 	.short	0x0380
        /*0072*/ 	.short	0x0018


	//----- nvinfo : EIATTR_SW_WAR
	.align		4
.L_20:
        /*0074*/ 	.byte	0x04, 0x36
        /*0076*/ 	.short	(.L_22 - .L_21)
.L_21:
        /*0078*/ 	.word	0x00000008
.L_22:


//--------------------- .nv.callgraph             --------------------------
	.section	.nv.callgraph,"",@"SHT_CUDA_CALLGRAPH"
	.align	4
	.sectionentsize	8
	.align		4
        /*0000*/ 	.word	0x00000000
	.align		4
        /*0004*/ 	.word	0xffffffff
	.align		4
        /*0008*/ 	.word	0x00000000
	.align		4
        /*000c*/ 	.word	0xfffffffe
	.align		4
        /*0010*/ 	.word	0x00000000
	.align		4
        /*0014*/ 	.word	0xfffffffd
	.align		4
        /*0018*/ 	.word	0x00000000
	.align		4
        /*001c*/ 	.word	0xfffffffc


//--------------------- .nv.constant3             --------------------------
	.section	.nv.constant3,"a",@progbits
	.align	4
.nv.constant3:
	.type		c,@object
	.size		c,(.L_0 - c)
c:
        /*0000*/ 	.byte	0x00, 0x00, 0x00, 0x40, 0x00, 0x00, 0x40, 0xc0, 0x00, 0x00, 0x80, 0x40, 0x00, 0x00, 0xa0, 0x40
        /*0010*/ 	.byte	0x00, 0x00, 0xc0, 0x40, 0x00, 0x00, 0xe0, 0x40, 0x00, 0x00, 0x00, 0xc1, 0x00, 0x00, 0x10, 0xc1
        /*0020*/ 	.byte	0x00, 0x00, 0x20, 0x41
.L_0:


//--------------------- .text._Z23const_mem_conv3D_kernelPfS_ii --------------------------
	.section	.text._Z23const_mem_conv3D_kernelPfS_ii,"ax",@progbits
	.align	128
        .global         _Z23const_mem_conv3D_kernelPfS_ii
        .type           _Z23const_mem_conv3D_kernelPfS_ii,@function
        .size           _Z23const_mem_conv3D_kernelPfS_ii,(.L_x_1 - _Z23const_mem_conv3D_kernelPfS_ii)
        .other          _Z23const_mem_conv3D_kernelPfS_ii,@"STO_CUDA_ENTRY STV_DEFAULT"
_Z23const_mem_conv3D_kernelPfS_ii:
.text._Z23const_mem_conv3D_kernelPfS_ii:
[----:B------:R-:W-:Y:S01]  /*0000*/  LDC R1, c[0x0][0x37c] ;  /* 0x0000df00ff017b82 */ /* 0x000fe20000000800 */
[----:B------:R-:W0:Y:S07]  /*0010*/  S2R R5, SR_TID.X ;  /* 0x0000000000057919 */ /* 0x000e2e0000002100 */
[----:B------:R-:W0:Y:S01]  /*0020*/  S2UR UR4, SR_CTAID.X ;  /* 0x00000000000479c3 */ /* 0x000e220000002500 */
[----:B------:R-:W1:Y:S07]  /*0030*/  S2R R7, SR_TID.Y ;  /* 0x0000000000077919 */ /* 0x000e6e0000002200 */
[----:B------:R-:W0:Y:S08]  /*0040*/  LDC R4, c[0x0][0x360] ;  /* 0x0000d800ff047b82 */ /* 0x000e300000000800 */
[----:B------:R-:W1:Y:S08]  /*0050*/  S2UR UR5, SR_CTAID.Y ;  /* 0x00000000000579c3 */ /* 0x000e700000002600 */
[----:B------:R-:W1:Y:S08]  /*0060*/  LDC R0, c[0x0][0x364] ;  /* 0x0000d900ff007b82 */ /* 0x000e700000000800 */
[----:B------:R-:W2:Y:S01]  /*0070*/  LDC.64 R2, c[0x0][0x390] ;  /* 0x0000e400ff027b82 */ /* 0x000ea20000000a00 */
[----:B0-----:R-:W-:-:S02]  /*0080*/  IMAD R4, R4, UR4, R5 ;  /* 0x0000000404047c24 */ /* 0x001fc4000f8e0205 */
[----:B-1----:R-:W-:Y:S02]  /*0090*/  IMAD R5, R0, UR5, R7 ;  /* 0x0000000500057c24 */ /* 0x002fe4000f8e0207 */
[----:B--2---:R-:W-:-:S03]  /*00a0*/  VIADD R0, R3, 0xffffffff ;  /* 0xffffffff03007836 */ /* 0x004fc60000000000 */
[----:B------:R-:W-:-:S04]  /*00b0*/  VIMNMX3 R7, R5, R2, R4, !PT ;  /* 0x000000020507720f */ /* 0x000fc80007800104 */
[----:B------:R-:W-:-:S04]  /*00c0*/  ISETP.GE.AND P0, PT, R7, R0, PT ;  /* 0x000000000700720c */ /* 0x000fc80003f06270 */
[----:B------:R-:W-:-:S04]  /*00d0*/  ISETP.LT.OR P0, PT, R2, 0x1, P0 ;  /* 0x000000010200780c */ /* 0x000fc80000701670 */
[----:B------:R-:W-:-:S04]  /*00e0*/  ISETP.EQ.OR P0, PT, R5, RZ, P0 ;  /* 0x000000ff0500720c */ /* 0x000fc80000702670 */
[----:B------:R-:W-:-:S13]  /*00f0*/  ISETP.LT.OR P0, PT, R4, 0x1, P0 ;  /* 0x000000010400780c */ /* 0x000fda0000701670 */
[----:B------:R-:W-:Y:S05]  /*0100*/  @P0 EXIT ;  /* 0x000000000000094d */ /* 0x000fea0003800000 */
[----:B------:R-:W-:Y:S01]  /*0110*/  VIADD R7, R2, 0xffffffff ;  /* 0xffffffff02077836 */ /* 0x000fe20000000000 */
[----:B------:R-:W0:Y:S01]  /*0120*/  LDCU.64 UR6, c[0x0][0x380] ;  /* 0x00007000ff0677ac */ /* 0x000e220008000a00 */
[----:B------:R-:W-:Y:S01]  /*0130*/  IMAD R20, R3, R3, RZ ;  /* 0x0000000303147224 */ /* 0x000fe200078e02ff */
[----:B------:R-:W-:Y:S01]  /*0140*/  IADD3 R12, PT, PT, R5, -0x1, RZ ;  /* 0xffffffff050c7810 */ /* 0x000fe20007ffe0ff */
[----:B------:R-:W1:Y:S02]  /*0150*/  LDCU.64 UR4, c[0x0][0x358] ;  /* 0x00006b00ff0477ac */ /* 0x000e640008000a00 */
[----:B------:R-:W-:Y:S01]  /*0160*/  IMAD R7, R7, R20, RZ ;  /* 0x0000001407077224 */ /* 0x000fe200078e02ff */
[----:B------:R-:W2:Y:S03]  /*0170*/  LDCU.128 UR8, c[0x3][URZ] ;  /* 0x00c00000ff0877ac */ /* 0x000ea60008000c00 */
[----:B------:R-:W-:-:S02]  /*0180*/  IMAD R5, R20, 0x2, R7 ;  /* 0x0000000214057824 */ /* 0x000fc400078e0207 */
[CC--:B------:R-:W-:Y:S01]  /*0190*/  IMAD R7, R12.reuse, R3.reuse, R7 ;  /* 0x000000030c077224 */ /* 0x0c0fe200078e0207 */
[----:B------:R-:W3:Y:S01]  /*01a0*/  LDCU.128 UR12, c[0x3][0x10] ;  /* 0x00c00200ff0c77ac */ /* 0x000ee20008000c00 */
[----:B------:R-:W-:-:S03]  /*01b0*/  IMAD R0, R12, R3, R5 ;  /* 0x000000030c007224 */ /* 0x000fc600078e0205 */
[----:B------:R-:W-:Y:S02]  /*01c0*/  IADD3 R2, PT, PT, R7, R3, RZ ;  /* 0x0000000307027210 */ /* 0x000fe40007ffe0ff */
[C---:B------:R-:W-:Y:S02]  /*01d0*/  IADD3 R8, P2, PT, R4.reuse, R0, RZ ;  /* 0x0000000004087210 */ /* 0x040fe40007f5e0ff */
[C---:B------:R-:W-:Y:S02]  /*01e0*/  IADD3 R11, P0, PT, R4.reuse, R7, RZ ;  /* 0x00000007040b7210 */ /* 0x040fe40007f1e0ff */
[----:B------:R-:W-:Y:S02]  /*01f0*/  IADD3 R6, P1, PT, R4, R2, RZ ;  /* 0x0000000204067210 */ /* 0x000fe40007f3e0ff */
[----:B------:R-:W-:Y:S02]  /*0200*/  LEA.HI.X.SX32 R9, R0, RZ, 0x1, P2 ;  /* 0x000000ff00097211 */ /* 0x000fe400010f0eff */
[----:B0-----:R-:W-:-:S02]  /*0210*/  LEA R22, P2, R8, UR6, 0x2 ;  /* 0x0000000608167c11 */ /* 0x001fc4000f8410ff */
[----:B------:R-:W-:Y:S02]  /*0220*/  LEA.HI.X.SX32 R14, R7, RZ, 0x1, P0 ;  /* 0x000000ff070e7211 */ /* 0x000fe400000f0eff */
[----:B------:R-:W-:Y:S02]  /*0230*/  LEA R18, P0, R11, UR6, 0x2 ;  /* 0x000000060b127c11 */ /* 0x000fe4000f8010ff */
[----:B------:R-:W-:Y:S02]  /*0240*/  LEA.HI.X.SX32 R7, R2, RZ, 0x1, P1 ;  /* 0x000000ff02077211 */ /* 0x000fe400008f0eff */
[----:B------:R-:W-:Y:S02]  /*0250*/  LEA R10, P1, R6, UR6, 0x2 ;  /* 0x00000006060a7c11 */ /* 0x000fe4000f8210ff */
[----:B------:R-:W-:Y:S01]  /*0260*/  LEA.HI.X R23, R8, UR7, R9, 0x2, P2 ;  /* 0x0000000708177c11 */ /* 0x000fe200090f1409 */
[----:B------:R-:W-:Y:S01]  /*0270*/  IMAD.IADD R9, R0, 0x1, R3 ;  /* 0x0000000100097824 */ /* 0x000fe200078e0203 */
[----:B------:R-:W-:-:S02]  /*0280*/  IADD3 R15, PT, PT, R2, R3, RZ ;  /* 0x00000003020f7210 */ /* 0x000fc40007ffe0ff */
[----:B------:R-:W-:Y:S01]  /*0290*/  LEA.HI.X R19, R11, UR7, R14, 0x2, P0 ;  /* 0x000000070b137c11 */ /* 0x000fe200080f140e */
[----:B-1----:R-:W4:Y:S01]  /*02a0*/  LDG.E R0, desc[UR4][R22.64+-0x4] ;  /* 0xfffffc0416007981 */ /* 0x002f22000c1e1900 */
[----:B------:R-:W-:Y:S02]  /*02b0*/  LEA.HI.X R11, R6, UR7, R7, 0x2, P1 ;  /* 0x00000007060b7c11 */ /* 0x000fe400088f1407 */
[----:B------:R-:W0:Y:S01]  /*02c0*/  LDC.64 R6, c[0x0][0x380] ;  /* 0x0000e000ff067b82 */ /* 0x000e220000000a00 */
[C---:B------:R-:W-:Y:S01]  /*02d0*/  IADD3 R16, P1, PT, R4.reuse, R15, RZ ;  /* 0x0000000f04107210 */ /* 0x040fe20007f3e0ff */
[----:B------:R1:W4:Y:S01]  /*02e0*/  LDG.E R13, desc[UR4][R22.64+0x4] ;  /* 0x00000404160d7981 */ /* 0x000322000c1e1900 */
[----:B------:R-:W-:Y:S02]  /*02f0*/  IADD3 R24, P0, PT, R4, R9, RZ ;  /* 0x0000000904187210 */ /* 0x000fe40007f1e0ff */
[----:B------:R-:W-:Y:S01]  /*0300*/  LEA.HI.X.SX32 R21, R15, RZ, 0x1, P1 ;  /* 0x000000ff0f157211 */ /* 0x000fe200008f0eff */
[C---:B------:R-:W-:Y:S01]  /*0310*/  IMAD.IADD R25, R9.reuse, 0x1, R3 ;  /* 0x0000000109197824 */ /* 0x040fe200078e0203 */
[----:B------:R-:W-:Y:S01]  /*0320*/  LEA.HI.X.SX32 R15, R9, RZ, 0x1, P0 ;  /* 0x000000ff090f7211 */ /* 0x000fe200000f0eff */
[----:B------:R-:W5:Y:S01]  /*0330*/  LDG.E R2, desc[UR4][R18.64+-0x4] ;  /* 0xfffffc0412027981 */ /* 0x000f62000c1e1900 */
[----:B------:R-:W-:-:S02]  /*0340*/  LEA R14, P0, R24, UR6, 0x2 ;  /* 0x00000006180e7c11 */ /* 0x000fc4000f8010ff */
[----:B------:R-:W-:Y:S01]  /*0350*/  LEA R8, P1, R16, UR6, 0x2 ;  /* 0x0000000610087c11 */ /* 0x000fe2000f8210ff */
[----:B------:R-:W5:Y:S01]  /*0360*/  LDG.E R17, desc[UR4][R18.64+0x4] ;  /* 0x0000040412117981 */ /* 0x000f62000c1e1900 */
[----:B------:R-:W-:Y:S01]  /*0370*/  LEA.HI.X R15, R24, UR7, R15, 0x2, P0 ;  /* 0x00000007180f7c11 */ /* 0x000fe200080f140f */
[----:B-1----:R-:W-:Y:S01]  /*0380*/  IMAD R22, R12, R3, R4 ;  /* 0x000000030c167224 */ /* 0x002fe200078e0204 */
[----:B------:R-:W-:Y:S01]  /*0390*/  IADD3 R24, P0, PT, R4, R25, RZ ;  /* 0x0000001904187210 */ /* 0x000fe20007f1e0ff */
[----:B------:R-:W3:Y:S01]  /*03a0*/  LDG.E R12, desc[UR4][R10.64+-0x4] ;  /* 0xfffffc040a0c7981 */ /* 0x000ee2000c1e1900 */
[----:B------:R-:W-:-:S03]  /*03b0*/  LEA.HI.X R9, R16, UR7, R21, 0x2, P1 ;  /* 0x0000000710097c11 */ /* 0x000fc600088f1415 */
[----:B------:R1:W3:Y:S01]  /*03c0*/  LDG.E R21, desc[UR4][R10.64+0x4] ;  /* 0x000004040a157981 */ /* 0x0002e2000c1e1900 */
[----:B------:R-:W-:Y:S02]  /*03d0*/  LEA.HI.X.SX32 R25, R25, RZ, 0x1, P0 ;  /* 0x000000ff19197211 */ /* 0x000fe400000f0eff */
[----:B------:R-:W-:Y:S01]  /*03e0*/  LEA R4, P0, R24, UR6, 0x2 ;  /* 0x0000000618047c11 */ /* 0x000fe2000f8010ff */
[----:B------:R-:W3:Y:S01]  /*03f0*/  LDG.E R16, desc[UR4][R14.64+-0x4] ;  /* 0xfffffc040e107981 */ /* 0x000ee2000c1e1900 */
[----:B------:R-:W-:Y:S01]  /*0400*/  IADD3 R20, PT, PT, R22, R5, -R20 ;  /* 0x0000000516147210 */ /* 0x000fe20007ffe814 */
[----:B------:R-:W3:Y:S02]  /*0410*/  LDCU UR6, c[0x3][0x20] ;  /* 0x00c00400ff0677ac */ /* 0x000ee40008000800 */
[----:B------:R-:W3:Y:S01]  /*0420*/  LDG.E R23, desc[UR4][R14.64+0x4] ;  /* 0x000004040e177981 */ /* 0x000ee2000c1e1900 */
[----:B------:R-:W-:Y:S01]  /*0430*/  LEA.HI.X R5, R24, UR7, R25, 0x2, P0 ;  /* 0x0000000718057c11 */ /* 0x000fe200080f1419 */
[----:B0-----:R-:W-:-:S02]  /*0440*/  IMAD.WIDE R6, R20, 0x4, R6 ;  /* 0x0000000414067825 */ /* 0x001fc400078e0206 */
[----:B------:R-:W3:Y:S04]  /*0450*/  LDG.E R22, desc[UR4][R8.64+-0x4] ;  /* 0xfffffc0408167981 */ /* 0x000ee8000c1e1900 */
[----:B------:R-:W3:Y:S04]  /*0460*/  LDG.E R25, desc[UR4][R8.64+0x4] ;  /* 0x0000040408197981 */ /* 0x000ee8000c1e1900 */
[----:B------:R-:W3:Y:S04]  /*0470*/  LDG.E R24, desc[UR4][R4.64+-0x4] ;  /* 0xfffffc0404187981 */ /* 0x000ee8000c1e1900 */
[----:B------:R0:W3:Y:S01]  /*0480*/  LDG.E R27, desc[UR4][R4.64+0x4] ;  /* 0x00000404041b7981 */ /* 0x0000e2000c1e1900 */
[----:B-1----:R-:W-:-:S03]  /*0490*/  IMAD.WIDE R10, R3, 0x4, R6 ;  /* 0x00000004030a7825 */ /* 0x002fc600078e0206 */
[----:B------:R-:W3:Y:S01]  /*04a0*/  LDG.E R6, desc[UR4][R6.64] ;  /* 0x0000000406067981 */ /* 0x000ee2000c1e1900 */
[----:B------:R-:W-:-:S03]  /*04b0*/  IMAD.WIDE R18, R3, 0x4, R10 ;  /* 0x0000000403127825 */ /* 0x000fc600078e020a */
[----:B------:R-:W3:Y:S01]  /*04c0*/  LDG.E R10, desc[UR4][R10.64] ;  /* 0x000000040a0a7981 */ /* 0x000ee2000c1e1900 */
[----:B0-----:R-:W0:Y:S03]  /*04d0*/  LDC.64 R4, c[0x0][0x388] ;  /* 0x0000e200ff047b82 */ /* 0x001e260000000a00 */
[----:B------:R-:W3:Y:S01]  /*04e0*/  LDG.E R18, desc[UR4][R18.64] ;  /* 0x0000000412127981 */ /* 0x000ee2000c1e1900 */
[----:B------:R-:W-:-:S05]  /*04f0*/  IADD3 R3, PT, PT, R20, R3, RZ ;  /* 0x0000000314037210 */ /* 0x000fca0007ffe0ff */
[----:B0-----:R-:W-:-:S04]  /*0500*/  IMAD.WIDE R4, R3, 0x4, R4 ;  /* 0x0000000403047825 */ /* 0x001fc800078e0204 */
[----:B----4-:R-:W-:-:S04]  /*0510*/  FADD R0, R0, R13 ;  /* 0x0000000d00007221 */ /* 0x010fc80000000000 */
[----:B--2---:R-:W-:Y:S01]  /*0520*/  FMUL R9, R0, UR10 ;  /* 0x0000000a00097c20 */ /* 0x004fe20008400000 */
[----:B-----5:R-:W-:-:S04]  /*0530*/  FADD R2, R2, R17 ;  /* 0x0000001102027221 */ /* 0x020fc80000000000 */
[----:B------:R-:W-:Y:S01]  /*0540*/  FFMA R2, R2, UR8, R9 ;  /* 0x0000000802027c23 */ /* 0x000fe20008000009 */
[----:B---3--:R-:W-:-:S04]  /*0550*/  FADD R21, R12, R21 ;  /* 0x000000150c157221 */ /* 0x008fc80000000000 */
[----:B------:R-:W-:Y:S01]  /*0560*/  FFMA R2, R21, UR11, R2 ;  /* 0x0000000b15027c23 */ /* 0x000fe20008000002 */
[----:B------:R-:W-:-:S04]  /*0570*/  FADD R23, R16, R23 ;  /* 0x0000001710177221 */ /* 0x000fc80000000000 */
[----:B------:R-:W-:Y:S01]  /*0580*/  FFMA R2, R23, UR13, R2 ;  /* 0x0000000d17027c23 */ /* 0x000fe20008000002 */
[----:B------:R-:W-:-:S04]  /*0590*/  FADD R25, R22, R25 ;  /* 0x0000001916197221 */ /* 0x000fc80000000000 */
[----:B------:R-:W-:Y:S01]  /*05a0*/  FFMA R2, R25, UR14, R2 ;  /* 0x0000000e19027c23 */ /* 0x000fe20008000002 */
[----:B------:R-:W-:-:S04]  /*05b0*/  FADD R27, R24, R27 ;  /* 0x0000001b181b7221 */ /* 0x000fc80000000000 */
[----:B------:R-:W-:-:S04]  /*05c0*/  FFMA R27, R27, UR6, R2 ;  /* 0x000000061b1b7c23 */ /* 0x000fc80008000002 */
[----:B------:R-:W-:-:S04]  /*05d0*/  FFMA R27, R6, UR9, R27 ;  /* 0x00000009061b7c23 */ /* 0x000fc8000800001b */
[----:B------:R-:W-:-:S04]  /*05e0*/  FFMA R27, R10, UR12, R27 ;  /* 0x0000000c0a1b7c23 */ /* 0x000fc8000800001b */
[----:B------:R-:W-:-:S05]  /*05f0*/  FFMA R27, R18, UR15, R27 ;  /* 0x0000000f121b7c23 */ /* 0x000fca000800001b */
[----:B------:R-:W-:Y:S01]  /*0600*/  STG.E desc[UR4][R4.64], R27 ;  /* 0x0000001b04007986 */ /* 0x000fe2000c101904 */
[----:B------:R-:W-:Y:S05]  /*0610*/  EXIT ;  /* 0x000000000000794d */ /* 0x000fea0003800000 */
.L_x_0:
[----:B------:R-:W-:-:S00]  /*0620*/  BRA `(.L_x_0) ;  /* 0xfffffffc00fc7947 */ /* 0x000fc0000383ffff */
[----:B------:R-:W-:-:S00]  /*0630*/  NOP ;  /* 0x0000000000007918 */ /* 0x000fc00000000000 */
        /* <DEDUP_REMOVED lines=12> */
.L_x_1:


//--------------------- .nv.shared.reserved.0     --------------------------
	.section	.nv.shared.reserved.0,"aw",@nobits
	.weak		__nv_reservedSMEM_offset_0_alias
	.size		__nv_reservedSMEM_offset_0_alias, 0, 64
	.other		__nv_reservedSMEM_offset_0_alias,@"STO_CUDA_RESERVED_SHARED STV_DEFAULT"
__nv_reservedSMEM_offset_0_alias:
	.zero		0
	.zero		64


//--------------------- .nv.constant0._Z23const_mem_conv3D_kernelPfS_ii --------------------------
	.section	.nv.constant0._Z23const_mem_conv3D_kernelPfS_ii,"a",@progbits
	.sectionflags	@""
	.align	4
.nv.constant0._Z23const_mem_conv3D_kernelPfS_ii:
	.zero		920


//--------------------- SYMBOLS --------------------------

	.type		.nv.reservedSmem.offset0,@object
	.size		.nv.reservedSmem.offset0,0x4
